//
// Generated by NVIDIA NVVM Compiler
//
// Compiler Build ID: CL-36424714
// Cuda compilation tools, release 13.0, V13.0.88
// Based on NVVM 20.0.0
//

.version 9.0
.target sm_100
.address_size 64

	// .globl	_Z13matrixMulCUDAPiS_S_

.visible .entry _Z13matrixMulCUDAPiS_S_(
	.param .u64 .ptr .align 1 _Z13matrixMulCUDAPiS_S__param_0,
	.param .u64 .ptr .align 1 _Z13matrixMulCUDAPiS_S__param_1,
	.param .u64 .ptr .align 1 _Z13matrixMulCUDAPiS_S__param_2
)
{
	.reg .b32 	%r<10>;
	.reg .b64 	%rd<10>;

	ld.param.u64 	%rd1, [_Z13matrixMulCUDAPiS_S__param_0];
	ld.param.u64 	%rd2, [_Z13matrixMulCUDAPiS_S__param_1];
	ld.param.u64 	%rd3, [_Z13matrixMulCUDAPiS_S__param_2];
	cvta.to.global.u64 	%rd4, %rd3;
	cvta.to.global.u64 	%rd5, %rd2;
	cvta.to.global.u64 	%rd6, %rd1;
	mov.u32 	%r1, %ctaid.x;
	mov.u32 	%r2, %ntid.x;
	mov.u32 	%r3, %tid.x;
	mad.lo.s32 	%r4, %r1, %r2, %r3;
	mul.wide.s32 	%rd7, %r4, 4;
	add.s64 	%rd8, %rd6, %rd7;
	ld.global.u32 	%r5, [%rd8];
	add.s64 	%rd9, %rd5, %rd7;
	ld.global.u32 	%r6, [%rd9];
	add.s32 	%r7, %r6, %r5;
	ld.global.u32 	%r8, [%rd4];
	add.s32 	%r9, %r7, %r8;
	st.global.u32 	[%rd4], %r9;
	ret;

}


// ===== COMPILED SASS (sm_100) =====

	.target	sm_100

	.elftype	@"ET_EXEC"


//--------------------- .note.nv.tkinfo           --------------------------
	.section	.note.nv.tkinfo,"",@"SHT_NOTE"
	.sectionflags	@"SHF_NOTE_NV_TKINFO"
	.tkinfo
        /*0018*/ 	.word	0x00000002
        /*0030*/ 	.string	""
        /*0030*/ 	.string	"ptxas"
        /*0030*/ 	.string	"Cuda compilation tools, release 13.0, V13.0.88"
        /*0030*/ 	.string	"Build cuda_13.0.r13.0/compiler.36424714_0"
        /*0030*/ 	.string	"-arch sm_100 -m 64 "



//--------------------- .note.nv.cuinfo           --------------------------
	.section	.note.nv.cuinfo,"",@"SHT_NOTE"
	.sectionflags	@"SHF_NOTE_NV_CUINFO"
        /*0018*/ 	.short	0x0002
        /*001a*/ 	.short	0x0064
        /*001c*/ 	.short	0x0082
	.zero		2


//--------------------- .nv.info                  --------------------------
	.section	.nv.info,"",@"SHT_CUDA_INFO"
	.align	4


	//----- nvinfo : EIATTR_REGCOUNT
	.align		4
        /*0000*/ 	.byte	0x04, 0x2f
        /*0002*/ 	.short	(.L_1 - .L_0)
	.align		4
.L_0:
        /*0004*/ 	.word	index@(_Z13matrixMulCUDAPiS_S_)
        /*0008*/ 	.word	0x0000000c


	//----- nvinfo : EIATTR_FRAME_SIZE
	.align		4
.L_1:
        /*000c*/ 	.byte	0x04, 0x11
        /*000e*/ 	.short	(.L_3 - .L_2)
	.align		4
.L_2:
        /*0010*/ 	.word	index@(_Z13matrixMulCUDAPiS_S_)
        /*0014*/ 	.word	0x00000000


	//----- nvinfo : EIATTR_MIN_STACK_SIZE
	.align		4
.L_3:
        /*0018*/ 	.byte	0x04, 0x12
        /*001a*/ 	.short	(.L_5 - .L_4)
	.align		4
.L_4:
        /*001c*/ 	.word	index@(_Z13matrixMulCUDAPiS_S_)
        /*0020*/ 	.word	0x00000000
.L_5:


//--------------------- .nv.compat                --------------------------
	.section	.nv.compat,"",@"SHT_CUDA_COMPAT_INFO"
	.align	4
        /*0000*/ 	.byte	0x02, 0x09, 0x00, 0x00, 0x02, 0x02, 0x01, 0x00, 0x02, 0x05, 0x05, 0x00, 0x03, 0x07, 0x01, 0x01
        /*0010*/ 	.byte	0x02, 0x03, 0x00, 0x00, 0x02, 0x06, 0x01, 0x00, 0x04, 0x0b, 0x08, 0x00, 0x09, 0x00, 0x00, 0x00
        /*0020*/ 	.byte	0x00, 0x00, 0x00, 0x00


//--------------------- .nv.info._Z13matrixMulCUDAPiS_S_ --------------------------
	.section	.nv.info._Z13matrixMulCUDAPiS_S_,"",@"SHT_CUDA_INFO"
	.sectionflags	@""
	.align	4


	//----- nvinfo : EIATTR_CUDA_API_VERSION
	.align		4
        /*0000*/ 	.byte	0x04, 0x37
        /*0002*/ 	.short	(.L_7 - .L_6)
.L_6:
        /*0004*/ 	.word	0x00000082


	//----- nvinfo : EIATTR_KPARAM_INFO
	.align		4
.L_7:
        /*0008*/ 	.byte	0x04, 0x17
        /*000a*/ 	.short	(.L_9 - .L_8)
.L_8:
        /*000c*/ 	.word	0x00000000
        /*0010*/ 	.short	0x0002
        /*0012*/ 	.short	0x0010
        /*0014*/ 	.byte	0x00, 0xf5, 0x21, 0x00


	//----- nvinfo : EIATTR_KPARAM_INFO
	.align		4
.L_9:
        /*0018*/ 	.byte	0x04, 0x17
        /*001a*/ 	.short	(.L_11 - .L_10)
.L_10:
        /*001c*/ 	.word	0x00000000
        /*0020*/ 	.short	0x0001
        /*0022*/ 	.short	0x0008
        /*0024*/ 	.byte	0x00, 0xf5, 0x21, 0x00


	//----- nvinfo : EIATTR_KPARAM_INFO
	.align		4
.L_11:
        /*0028*/ 	.byte	0x04, 0x17
        /*002a*/ 	.short	(.L_13 - .L_12)
.L_12:
        /*002c*/ 	.word	0x00000000
        /*0030*/ 	.short	0x0000
        /*0032*/ 	.short	0x0000
        /*0034*/ 	.byte	0x00, 0xf5, 0x21, 0x00


	//----- nvinfo : EIATTR_SPARSE_MMA_MASK
	.align		4
.L_13:
        /*0038*/ 	.byte	0x03, 0x50
        /*003a*/ 	.short	0x0000


	//----- nvinfo : EIATTR_MAXREG_COUNT
	.align		4
        /*003c*/ 	.byte	0x03, 0x1b
        /*003e*/ 	.short	0x00ff


	//----- nvinfo : EIATTR_MERCURY_ISA_VERSION
	.align		4
        /*0040*/ 	.byte	0x03, 0x5f
        /*0042*/ 	.short	0x0101


	//----- nvinfo : EIATTR_VRC_CTA_INIT_COUNT
	.align		4
        /*0044*/ 	.byte	0x02, 0x4a
	.zero		1
	.zero		1


	//----- nvinfo : EIATTR_EXIT_INSTR_OFFSETS
	.align		4
        /*0048*/ 	.byte	0x04, 0x1c
        /*004a*/ 	.short	(.L_15 - .L_14)


	//   ....[0]....
.L_14:
        /*004c*/ 	.word	0x00000100


	//----- nvinfo : EIATTR_CBANK_PARAM_SIZE
	.align		4
.L_15:
        /*0050*/ 	.byte	0x03, 0x19
        /*0052*/ 	.short	0x0018


	//----- nvinfo : EIATTR_PARAM_CBANK
	.align		4
        /*0054*/ 	.byte	0x04, 0x0a
        /*0056*/ 	.short	(.L_17 - .L_16)
	.align		4
.L_16:
        /*0058*/ 	.word	index@(.nv.constant0._Z13matrixMulCUDAPiS_S_)
        /*005c*/ 	.short	0x0380
        /*005e*/ 	.short	0x0018


	//----- nvinfo : EIATTR_SW_WAR
	.align		4
.L_17:
        /*0060*/ 	.byte	0x04, 0x36
        /*0062*/ 	.short	(.L_19 - .L_18)
.L_18:
        /*0064*/ 	.word	0x00000008
.L_19:


//--------------------- .nv.callgraph             --------------------------
	.section	.nv.callgraph,"",@"SHT_CUDA_CALLGRAPH"
	.align	4
	.sectionentsize	8
	.align		4
        /*0000*/ 	.word	0x00000000
	.align		4
        /*0004*/ 	.word	0xffffffff
	.align		4
        /*0008*/ 	.word	0x00000000
	.align		4
        /*000c*/ 	.word	0xfffffffe
	.align		4
        /*0010*/ 	.word	0x00000000
	.align		4
        /*0014*/ 	.word	0xfffffffd
	.align		4
        /*0018*/ 	.word	0x00000000
	.align		4
        /*001c*/ 	.word	0xfffffffc


//--------------------- .text._Z13matrixMulCUDAPiS_S_ --------------------------
	.section	.text._Z13matrixMulCUDAPiS_S_,"ax",@progbits
	.align	128
        .global         _Z13matrixMulCUDAPiS_S_
        .type           _Z13matrixMulCUDAPiS_S_,@function
        .size           _Z13matrixMulCUDAPiS_S_,(.L_x_1 - _Z13matrixMulCUDAPiS_S_)
        .other          _Z13matrixMulCUDAPiS_S_,@"STO_CUDA_ENTRY STV_DEFAULT"
_Z13matrixMulCUDAPiS_S_:
.text._Z13matrixMulCUDAPiS_S_:
[----:B------:R-:W-:Y:S01]  /*0000*/  LDC R1, c[0x0][0x37c] ;  /* 0x0000df00ff017b82 */ /* 0x000fe20000000800 */
[----:B------:R-:W0:Y:S07]  /*0010*/  S2R R0, SR_TID.X ;  /* 0x0000000000007919 */ /* 0x000e2e0000002100 */
[----:B------:R-:W0:Y:S01]  /*0020*/  S2UR UR6, SR_CTAID.X ;  /* 0x00000000000679c3 */ /* 0x000e220000002500 */
[----:B------:R-:W1:Y:S07]  /*0030*/  LDCU.64 UR4, c[0x0][0x358] ;  /* 0x00006b00ff0477ac */ /* 0x000e6e0008000a00 */
[----:B------:R-:W0:Y:S08]  /*0040*/  LDC R9, c[0x0][0x360] ;  /* 0x0000d800ff097b82 */ /* 0x000e300000000800 */
[----:B------:R-:W2:Y:S08]  /*0050*/  LDC.64 R2, c[0x0][0x380] ;  /* 0x0000e000ff027b82 */ /* 0x000eb00000000a00 */
[----:B------:R-:W3:Y:S08]  /*0060*/  LDC.64 R4, c[0x0][0x388] ;  /* 0x0000e200ff047b82 */ /* 0x000ef00000000a00 */
[----:B------:R-:W4:Y:S01]  /*0070*/  LDC.64 R6, c[0x0][0x390] ;  /* 0x0000e400ff067b82 */ /* 0x000f220000000a00 */
[----:B0-----:R-:W-:-:S04]  /*0080*/  IMAD R9, R9, UR6, R0 ;  /* 0x0000000609097c24 */ /* 0x001fc8000f8e0200 */
[----:B--2---:R-:W-:-:S06]  /*0090*/  IMAD.WIDE R2, R9, 0x4, R2 ;  /* 0x0000000409027825 */ /* 0x004fcc00078e0202 */
[----:B-1----:R-:W2:Y:S01]  /*00a0*/  LDG.E R2, desc[UR4][R2.64] ;  /* 0x0000000402027981 */ /* 0x002ea2000c1e1900 */
[----:B---3--:R-:W-:-:S06]  /*00b0*/  IMAD.WIDE R4, R9, 0x4, R4 ;  /* 0x0000000409047825 */ /* 0x008fcc00078e0204 */
[----:B------:R-:W2:Y:S04]  /*00c0*/  LDG.E R5, desc[UR4][R4.64] ;  /* 0x0000000404057981 */ /* 0x000ea8000c1e1900 */
[----:B----4-:R-:W2:Y:S02]  /*00d0*/  LDG.E R0, desc[UR4][R6.64] ;  /* 0x0000000406007981 */ /* 0x010ea4000c1e1900 */
[----:B--2---:R-:W-:-:S05]  /*00e0*/  IADD3 R9, PT, PT, R0, R5, R2 ;  /* 0x0000000500097210 */ /* 0x004fca0007ffe002 */
[----:B------:R-:W-:Y:S01]  /*00f0*/  STG.E desc[UR4][R6.64], R9 ;  /* 0x0000000906007986 */ /* 0x000fe2000c101904 */
[----:B------:R-:W-:Y:S05]  /*0100*/  EXIT ;  /* 0x000000000000794d */ /* 0x000fea0003800000 */
.L_x_0:
[----:B------:R-:W-:-:S00]  /*0110*/  BRA `(.L_x_0) ;  /* 0xfffffffc00fc7947 */ /* 0x000fc0000383ffff */
[----:B------:R-:W-:-:S00]  /*0120*/  NOP ;  /* 0x0000000000007918 */ /* 0x000fc00000000000 */
        /* <DEDUP_REMOVED lines=13> */
.L_x_1:


//--------------------- .nv.shared.reserved.0     --------------------------
	.section	.nv.shared.reserved.0,"aw",@nobits
	.weak		__nv_reservedSMEM_offset_0_alias
	.size		__nv_reservedSMEM_offset_0_alias, 0, 64
	.other		__nv_reservedSMEM_offset_0_alias,@"STO_CUDA_RESERVED_SHARED STV_DEFAULT"
__nv_reservedSMEM_offset_0_alias:
	.zero		0
	.zero		64


//--------------------- .nv.constant0._Z13matrixMulCUDAPiS_S_ --------------------------
	.section	.nv.constant0._Z13matrixMulCUDAPiS_S_,"a",@progbits
	.sectionflags	@""
	.align	4
.nv.constant0._Z13matrixMulCUDAPiS_S_:
	.zero		920


//--------------------- SYMBOLS --------------------------

	.type		.nv.reservedSmem.offset0,@object
	.size		.nv.reservedSmem.offset0,0x4
